	.headerflags	@"EF_CUDA_TEXMODE_UNIFIED EF_CUDA_64BIT_ADDRESS EF_CUDA_ACCELERATORS EF_CUDA_SM90 EF_CUDA_VIRTUAL_SM(EF_CUDA_SM90)"
	.elftype	@"ET_EXEC"


//--------------------- .nv.info                  --------------------------
	.section	.nv.info,"",@"SHT_CUDA_INFO"
	.align	4


	//----- nvinfo : EIATTR_REGCOUNT
	.align		4
        /*0000*/ 	.byte	0x04, 0x2f
        /*0002*/ 	.short	(.L_3 - .L_2)
	.align		4
.L_2:
        /*0004*/ 	.word	index@(triton_poi_fused__native_batch_norm_legit_no_training_relu_0)
        /*0008*/ 	.word	0x00000012


	//----- nvinfo : EIATTR_MIN_STACK_SIZE
	.align		4
.L_3:
        /*000c*/ 	.byte	0x04, 0x12
        /*000e*/ 	.short	(.L_5 - .L_4)
	.align		4
.L_4:
        /*0010*/ 	.word	index@(triton_poi_fused__native_batch_norm_legit_no_training_relu_0)
        /*0014*/ 	.word	0x00000000


	//----- nvinfo : EIATTR_FRAME_SIZE
	.align		4
.L_5:
        /*0018*/ 	.byte	0x04, 0x11
        /*001a*/ 	.short	(.L_7 - .L_6)
	.align		4
.L_6:
        /*001c*/ 	.word	index@(triton_poi_fused__native_batch_norm_legit_no_training_relu_0)
        /*0020*/ 	.word	0x00000000


	//----- nvinfo : EIATTR_MIN_STACK_SIZE
	.align		4
.L_7:
        /*0024*/ 	.byte	0x04, 0x12
        /*0026*/ 	.short	(.L_9 - .L_8)
	.align		4
.L_8:
        /*0028*/ 	.word	index@(triton_poi_fused__native_batch_norm_legit_no_training_relu_0)
        /*002c*/ 	.word	0x00000000
.L_9:


//--------------------- .nv.info.triton_poi_fused__native_batch_norm_legit_no_training_relu_0 --------------------------
	.section	.nv.info.triton_poi_fused__native_batch_norm_legit_no_training_relu_0,"",@"SHT_CUDA_INFO"
	.sectionflags	@""
	.align	4


	//----- nvinfo : EIATTR_CUDA_API_VERSION
	.align		4
        /*0000*/ 	.byte	0x04, 0x37
        /*0002*/ 	.short	(.L_11 - .L_10)
.L_10:
        /*0004*/ 	.word	0x0000007c


	//----- nvinfo : EIATTR_KPARAM_INFO
	.align		4
.L_11:
        /*0008*/ 	.byte	0x04, 0x17
        /*000a*/ 	.short	(.L_13 - .L_12)
.L_12:
        /*000c*/ 	.word	0x00000000
        /*0010*/ 	.short	0x0006
        /*0012*/ 	.short	0x0030
        /*0014*/ 	.byte	0x00, 0xf0, 0x11, 0x00


	//----- nvinfo : EIATTR_KPARAM_INFO
	.align		4
.L_13:
        /*0018*/ 	.byte	0x04, 0x17
        /*001a*/ 	.short	(.L_15 - .L_14)
.L_14:
        /*001c*/ 	.word	0x00000000
        /*0020*/ 	.short	0x0005
        /*0022*/ 	.short	0x0028
        /*0024*/ 	.byte	0x00, 0xf4, 0x21, 0x00


	//----- nvinfo : EIATTR_KPARAM_INFO
	.align		4
.L_15:
        /*0028*/ 	.byte	0x04, 0x17
        /*002a*/ 	.short	(.L_17 - .L_16)
.L_16:
        /*002c*/ 	.word	0x00000000
        /*0030*/ 	.short	0x0004
        /*0032*/ 	.short	0x0020
        /*0034*/ 	.byte	0x00, 0xf4, 0x21, 0x00


	//----- nvinfo : EIATTR_KPARAM_INFO
	.align		4
.L_17:
        /*0038*/ 	.byte	0x04, 0x17
        /*003a*/ 	.short	(.L_19 - .L_18)
.L_18:
        /*003c*/ 	.word	0x00000000
        /*0040*/ 	.short	0x0003
        /*0042*/ 	.short	0x0018
        /*0044*/ 	.byte	0x00, 0xf4, 0x21, 0x00


	//----- nvinfo : EIATTR_KPARAM_INFO
	.align		4
.L_19:
        /*0048*/ 	.byte	0x04, 0x17
        /*004a*/ 	.short	(.L_21 - .L_20)
.L_20:
        /*004c*/ 	.word	0x00000000
        /*0050*/ 	.short	0x0002
        /*0052*/ 	.short	0x0010
        /*0054*/ 	.byte	0x00, 0xf4, 0x21, 0x00


	//----- nvinfo : EIATTR_KPARAM_INFO
	.align		4
.L_21:
        /*0058*/ 	.byte	0x04, 0x17
        /*005a*/ 	.short	(.L_23 - .L_22)
.L_22:
        /*005c*/ 	.word	0x00000000
        /*0060*/ 	.short	0x0001
        /*0062*/ 	.short	0x0008
        /*0064*/ 	.byte	0x00, 0xf4, 0x21, 0x00


	//----- nvinfo : EIATTR_KPARAM_INFO
	.align		4
.L_23:
        /*0068*/ 	.byte	0x04, 0x17
        /*006a*/ 	.short	(.L_25 - .L_24)
.L_24:
        /*006c*/ 	.word	0x00000000
        /*0070*/ 	.short	0x0000
        /*0072*/ 	.short	0x0000
        /*0074*/ 	.byte	0x00, 0xf4, 0x21, 0x00


	//----- nvinfo : EIATTR_SPARSE_MMA_MASK
	.align		4
.L_25:
        /*0078*/ 	.byte	0x03, 0x50
        /*007a*/ 	.short	0x0000


	//----- nvinfo : EIATTR_MAXREG_COUNT
	.align		4
        /*007c*/ 	.byte	0x03, 0x1b
        /*007e*/ 	.short	0x00ff


	//----- nvinfo : EIATTR_EXIT_INSTR_OFFSETS
	.align		4
        /*0080*/ 	.byte	0x04, 0x1c
        /*0082*/ 	.short	(.L_27 - .L_26)


	//   ....[0]....
.L_26:
        /*0084*/ 	.word	0x000003d0


	//----- nvinfo : EIATTR_REQNTID
	.align		4
.L_27:
        /*0088*/ 	.byte	0x04, 0x10
        /*008a*/ 	.short	(.L_29 - .L_28)
.L_28:
        /*008c*/ 	.word	0x00000080
        /*0090*/ 	.word	0x00000001
        /*0094*/ 	.word	0x00000001


	//----- nvinfo : EIATTR_CBANK_PARAM_SIZE
	.align		4
.L_29:
        /*0098*/ 	.byte	0x03, 0x19
        /*009a*/ 	.short	0x0034


	//----- nvinfo : EIATTR_PARAM_CBANK
	.align		4
        /*009c*/ 	.byte	0x04, 0x0a
        /*009e*/ 	.short	(.L_31 - .L_30)
	.align		4
.L_30:
        /*00a0*/ 	.word	index@(.nv.constant0.triton_poi_fused__native_batch_norm_legit_no_training_relu_0)
        /*00a4*/ 	.short	0x0210
        /*00a6*/ 	.short	0x0034


	//----- nvinfo : EIATTR_SW_WAR
	.align		4
.L_31:
        /*00a8*/ 	.byte	0x04, 0x36
        /*00aa*/ 	.short	(.L_33 - .L_32)
.L_32:
        /*00ac*/ 	.word	0x00000008
.L_33:


//--------------------- .nv.callgraph             --------------------------
	.section	.nv.callgraph,"",@"SHT_CUDA_CALLGRAPH"
	.align	4
	.sectionentsize	8
	.align		4
        /*0000*/ 	.word	0x00000000
	.align		4
        /*0004*/ 	.word	0xffffffff
	.align		4
        /*0008*/ 	.word	0x00000000
	.align		4
        /*000c*/ 	.word	0xfffffffe
	.align		4
        /*0010*/ 	.word	0x00000000
	.align		4
        /*0014*/ 	.word	0xfffffffd
	.align		4
        /*0018*/ 	.word	0x00000000
	.align		4
        /*001c*/ 	.word	0xfffffffc


//--------------------- .nv.constant4             --------------------------
	.section	.nv.constant4,"a",@progbits
	.align	8
	.align		8
.nv.constant4:
        /*0000*/ 	.dword	_$_str
	.align		8
        /*0008*/ 	.dword	_$_str_$_2


//--------------------- .text.triton_poi_fused__native_batch_norm_legit_no_training_relu_0 --------------------------
	.section	.text.triton_poi_fused__native_batch_norm_legit_no_training_relu_0,"ax",@progbits
	.align	128
        .global         triton_poi_fused__native_batch_norm_legit_no_training_relu_0
        .type           triton_poi_fused__native_batch_norm_legit_no_training_relu_0,@function
        .size           triton_poi_fused__native_batch_norm_legit_no_training_relu_0,(.L_x_1 - triton_poi_fused__native_batch_norm_legit_no_training_relu_0)
        .other          triton_poi_fused__native_batch_norm_legit_no_training_relu_0,@"STO_CUDA_ENTRY STV_DEFAULT"
triton_poi_fused__native_batch_norm_legit_no_training_relu_0:
.text.triton_poi_fused__native_batch_norm_legit_no_training_relu_0:
[----:B------:R-:W-:Y:S01]  /*0000*/  LDC R1, c[0x0][0x28] ;  /* 0x00000a00ff017b82 */ /* 0x000fe20000000800 */
[----:B------:R-:W1:Y:S07]  /*0010*/  S2R R0, SR_TID.X ;  /* 0x0000000000007919 */ /* 0x000e6e0000002100 */
[----:B------:R-:W2:Y:S01]  /*0020*/  LDC.64 R2, c[0x0][0x220] ;  /* 0x00008800ff027b82 */ /* 0x000ea20000000a00 */
[----:B------:R-:W-:Y:S01]  /*0030*/  ULDC.64 UR4, c[0x0][0x208] ;  /* 0x0000820000047ab9 */ /* 0x000fe20000000a00 */
[----:B------:R-:W3:Y:S06]  /*0040*/  S2R R7, SR_CTAID.X ;  /* 0x0000000000077919 */ /* 0x000eec0000002500 */
[----:B------:R-:W4:Y:S08]  /*0050*/  LDC.64 R8, c[0x0][0x228] ;  /* 0x00008a00ff087b82 */ /* 0x000f300000000a00 */
[----:B------:R-:W5:Y:S01]  /*0060*/  LDC.64 R10, c[0x0][0x230] ;  /* 0x00008c00ff0a7b82 */ /* 0x000f620000000a00 */
[----:B-1----:R-:W-:-:S02]  /*0070*/  SHF.L.U32 R0, R0, 0x1, RZ ;  /* 0x0000000100007819 */ /* 0x002fc400000006ff */
[----:B---3--:R-:W-:Y:S02]  /*0080*/  SHF.R.S32.HI R5, RZ, 0x17, R7 ;  /* 0x00000017ff057819 */ /* 0x008fe40000011407 */
[----:B------:R-:W-:Y:S02]  /*0090*/  LOP3.LUT R0, R0, 0xfe, RZ, 0xc0, !PT ;  /* 0x000000fe00007812 */ /* 0x000fe400078ec0ff */
[----:B------:R-:W-:Y:S02]  /*00a0*/  SGXT R5, R5, 0x1 ;  /* 0x000000010505781a */ /* 0x000fe40000000200 */
[----:B------:R-:W-:Y:S02]  /*00b0*/  LEA R0, R7, R0, 0x8 ;  /* 0x0000000007007211 */ /* 0x000fe400078e40ff */
[----:B------:R-:W1:Y:S02]  /*00c0*/  LDC.64 R6, c[0x0][0x218] ;  /* 0x00008600ff067b82 */ /* 0x000e640000000a00 */
[----:B------:R-:W-:-:S04]  /*00d0*/  LEA.HI R5, R5, R0, RZ, 0xa ;  /* 0x0000000005057211 */ /* 0x000fc800078f50ff */
[----:B------:R-:W-:-:S04]  /*00e0*/  LOP3.LUT R5, R5, 0xfffffc00, RZ, 0xc0, !PT ;  /* 0xfffffc0005057812 */ /* 0x000fc800078ec0ff */
[----:B------:R-:W-:Y:S02]  /*00f0*/  IADD3 R13, R0, -R5, RZ ;  /* 0x80000005000d7210 */ /* 0x000fe40007ffe0ff */
[----:B------:R-:W3:Y:S03]  /*0100*/  LDC.64 R4, c[0x0][0x210] ;  /* 0x00008400ff047b82 */ /* 0x000ee60000000a00 */
[----:B--2---:R-:W-:-:S06]  /*0110*/  IMAD.WIDE R2, R13, 0x4, R2 ;  /* 0x000000040d027825 */ /* 0x004fcc00078e0202 */
[----:B------:R-:W2:Y:S01]  /*0120*/  LDG.E.EL.64 R2, desc[UR4][R2.64] ;  /* 0x0000000402027981 */ /* 0x000ea2000c2e1b00 */
[----:B-1----:R-:W-:-:S04]  /*0130*/  IMAD.WIDE R6, R13, 0x4, R6 ;  /* 0x000000040d067825 */ /* 0x002fc800078e0206 */
[C---:B----4-:R-:W-:Y:S02]  /*0140*/  IMAD.WIDE R8, R13.reuse, 0x4, R8 ;  /* 0x000000040d087825 */ /* 0x050fe400078e0208 */
[----:B------:R-:W4:Y:S02]  /*0150*/  LDG.E.EL.64 R6, desc[UR4][R6.64] ;  /* 0x0000000406067981 */ /* 0x000f24000c2e1b00 */
[----:B-----5:R-:W-:Y:S02]  /*0160*/  IMAD.WIDE R10, R13, 0x4, R10 ;  /* 0x000000040d0a7825 */ /* 0x020fe400078e020a */
[----:B------:R-:W5:Y:S02]  /*0170*/  LDG.E.EL.64 R8, desc[UR4][R8.64] ;  /* 0x0000000408087981 */ /* 0x000f64000c2e1b00 */
[----:B---3--:R-:W-:Y:S02]  /*0180*/  IMAD.WIDE R4, R0, 0x4, R4 ;  /* 0x0000000400047825 */ /* 0x008fe400078e0204 */
[----:B------:R-:W5:Y:S04]  /*0190*/  LDG.E.EL.64 R10, desc[UR4][R10.64] ;  /* 0x000000040a0a7981 */ /* 0x000f68000c2e1b00 */
[----:B------:R-:W4:Y:S01]  /*01a0*/  LDG.E.64 R4, desc[UR4][R4.64] ;  /* 0x0000000404047981 */ /* 0x000f22000c1e1b00 */
[----:B------:R-:W-:Y:S01]  /*01b0*/  HFMA2.MMA R14, -RZ, RZ, 1.625, 0 ;  /* 0x3e800000ff0e7435 */ /* 0x000fe200000001ff */
[----:B--2---:R-:W-:Y:S01]  /*01c0*/  FADD R2, R2, 9.9999997473787516356e-06 ;  /* 0x3727c5ac02027421 */ /* 0x004fe20000000000 */
[----:B------:R-:W-:-:S03]  /*01d0*/  FADD R3, R3, 9.9999997473787516356e-06 ;  /* 0x3727c5ac03037421 */ /* 0x000fc60000000000 */
[----:B------:R-:W1:Y:S08]  /*01e0*/  MUFU.SQRT R12, R2 ;  /* 0x00000002000c7308 */ /* 0x000e700000002000 */
[----:B------:R2:W3:Y:S01]  /*01f0*/  MUFU.SQRT R13, R3 ;  /* 0x00000003000d7308 */ /* 0x0004e20000002000 */
[C---:B-1----:R-:W-:Y:S02]  /*0200*/  FSETP.GT.AND P0, PT, R12.reuse, 8.50705917302346158658e+37, PT ;  /* 0x7e8000000c00780b */ /* 0x042fe40003f04000 */
[----:B------:R-:W-:Y:S01]  /*0210*/  FSETP.GEU.AND P2, PT, R12, 1.175494350822287508e-38, PT ;  /* 0x008000000c00780b */ /* 0x000fe20003f4e000 */
[----:B--2---:R-:W1:Y:S01]  /*0220*/  LDC.64 R2, c[0x0][0x238] ;  /* 0x00008e00ff027b82 */ /* 0x004e620000000a00 */
[----:B---3--:R-:W-:-:S02]  /*0230*/  FSETP.GT.AND P1, PT, R13, 8.50705917302346158658e+37, PT ;  /* 0x7e8000000d00780b */ /* 0x008fc40003f24000 */
[----:B------:R-:W-:-:S07]  /*0240*/  FSETP.GEU.AND P3, PT, R13, 1.175494350822287508e-38, PT ;  /* 0x008000000d00780b */ /* 0x000fce0003f6e000 */
[----:B------:R-:W-:-:S04]  /*0250*/  @P0 FMUL R12, R12, 0.25 ;  /* 0x3e8000000c0c0820 */ /* 0x000fc80000400000 */
[----:B------:R-:W-:Y:S01]  /*0260*/  @!P2 FMUL R12, R12, 16777216 ;  /* 0x4b8000000c0ca820 */ /* 0x000fe20000400000 */
[----:B------:R-:W-:-:S04]  /*0270*/  @P1 FMUL R13, R13, 0.25 ;  /* 0x3e8000000d0d1820 */ /* 0x000fc80000400000 */
[----:B------:R-:W-:Y:S01]  /*0280*/  @!P3 FMUL R13, R13, 16777216 ;  /* 0x4b8000000d0db820 */ /* 0x000fe20000400000 */
[----:B------:R-:W2:Y:S01]  /*0290*/  MUFU.RCP R12, R12 ;  /* 0x0000000c000c7308 */ /* 0x000ea20000001000 */
[----:B------:R-:W-:-:S07]  /*02a0*/  FSEL R15, R14, 1, P0 ;  /* 0x3f8000000e0f7808 */ /* 0x000fce0000000000 */
[----:B------:R-:W3:Y:S01]  /*02b0*/  MUFU.RCP R13, R13 ;  /* 0x0000000d000d7308 */ /* 0x000ee20000001000 */
[----:B------:R-:W-:Y:S01]  /*02c0*/  FSEL R14, R14, 1, P1 ;  /* 0x3f8000000e0e7808 */ /* 0x000fe20000800000 */
[----:B------:R-:W-:-:S04]  /*02d0*/  @!P2 FMUL R15, R15, 16777216 ;  /* 0x4b8000000f0fa820 */ /* 0x000fc80000400000 */
[----:B------:R-:W-:Y:S01]  /*02e0*/  @!P3 FMUL R14, R14, 16777216 ;  /* 0x4b8000000e0eb820 */ /* 0x000fe20000400000 */
[----:B----4-:R-:W-:Y:S01]  /*02f0*/  FADD R5, R5, -R7 ;  /* 0x8000000705057221 */ /* 0x010fe20000000000 */
[----:B------:R-:W-:Y:S01]  /*0300*/  FADD R4, R4, -R6 ;  /* 0x8000000604047221 */ /* 0x000fe20000000000 */
[----:B--2---:R-:W-:Y:S01]  /*0310*/  FMUL R15, R12, R15 ;  /* 0x0000000f0c0f7220 */ /* 0x004fe20000400000 */
[----:B---3--:R-:W-:-:S03]  /*0320*/  FMUL R14, R13, R14 ;  /* 0x0000000e0d0e7220 */ /* 0x008fc60000400000 */
[----:B------:R-:W-:Y:S01]  /*0330*/  FMUL R15, R4, R15 ;  /* 0x0000000f040f7220 */ /* 0x000fe20000400000 */
[----:B------:R-:W-:-:S03]  /*0340*/  FMUL R14, R5, R14 ;  /* 0x0000000e050e7220 */ /* 0x000fc60000400000 */
[----:B-----5:R-:W-:Y:S01]  /*0350*/  FFMA R8, R8, R15, R10 ;  /* 0x0000000f08087223 */ /* 0x020fe2000000000a */
[----:B------:R-:W-:-:S04]  /*0360*/  FFMA R9, R9, R14, R11 ;  /* 0x0000000e09097223 */ /* 0x000fc8000000000b */
[----:B------:R-:W-:Y:S02]  /*0370*/  FSETP.GEU.AND P0, PT, R8, RZ, PT ;  /* 0x000000ff0800720b */ /* 0x000fe40003f0e000 */
[C---:B------:R-:W-:Y:S01]  /*0380*/  FSETP.GEU.AND P1, PT, R9.reuse, RZ, PT ;  /* 0x000000ff0900720b */ /* 0x040fe20003f2e000 */
[----:B-1----:R-:W-:Y:S01]  /*0390*/  IMAD.WIDE R2, R0, 0x4, R2 ;  /* 0x0000000400027825 */ /* 0x002fe200078e0202 */
[----:B------:R-:W-:Y:S02]  /*03a0*/  FSEL R8, R8, RZ, P0 ;  /* 0x000000ff08087208 */ /* 0x000fe40000000000 */
[----:B------:R-:W-:-:S05]  /*03b0*/  FSEL R9, R9, RZ, P1 ;  /* 0x000000ff09097208 */ /* 0x000fca0000800000 */
[----:B------:R-:W-:Y:S01]  /*03c0*/  STG.E.64 desc[UR4][R2.64], R8 ;  /* 0x0000000802007986 */ /* 0x000fe2000c101b04 */
[----:B------:R-:W-:Y:S05]  /*03d0*/  EXIT ;  /* 0x000000000000794d */ /* 0x000fea0003800000 */
.L_x_0:
[----:B------:R-:W-:-:S00]  /*03e0*/  BRA `(.L_x_0) ;  /* 0xfffffffc00fc7947 */ /* 0x000fc0000383ffff */
[----:B------:R-:W-:-:S00]  /*03f0*/  NOP ;  /* 0x0000000000007918 */ /* 0x000fc00000000000 */
        /* <DEDUP_REMOVED lines=8> */
.L_x_1:


//--------------------- .nv.global.init           --------------------------
	.section	.nv.global.init,"aw",@progbits
.nv.global.init:
	.type		_$_str,@object
	.size		_$_str,(_$_str_$_2 - _$_str)
_$_str:
        /*0000*/ 	.byte	0x5f, 0x5f, 0x43, 0x55, 0x44, 0x41, 0x5f, 0x46, 0x54, 0x5a, 0x00
	.type		_$_str_$_2,@object
	.size		_$_str_$_2,(.L_1 - _$_str_$_2)
_$_str_$_2:
        /*000b*/ 	.byte	0x5f, 0x5f, 0x43, 0x55, 0x44, 0x41, 0x5f, 0x50, 0x52, 0x45, 0x43, 0x5f, 0x53, 0x51, 0x52, 0x54
        /*001b*/ 	.byte	0x00
.L_1:


//--------------------- .nv.constant0.triton_poi_fused__native_batch_norm_legit_no_training_relu_0 --------------------------
	.section	.nv.constant0.triton_poi_fused__native_batch_norm_legit_no_training_relu_0,"a",@progbits
	.sectionflags	@""
	.align	4
.nv.constant0.triton_poi_fused__native_batch_norm_legit_no_training_relu_0:
	.zero		580
